//
// Generated by NVIDIA NVVM Compiler
//
// Compiler Build ID: CL-36424714
// Cuda compilation tools, release 13.0, V13.0.88
// Based on NVVM 20.0.0
//

.version 9.0
.target sm_100
.address_size 64

	// .globl	_Z14printThreadIdxv
.extern .func  (.param .b32 func_retval0) vprintf
(
	.param .b64 vprintf_param_0,
	.param .b64 vprintf_param_1
)
;
.global .align 1 .b8 $str[25] = {84, 104, 114, 101, 97, 100, 73, 100, 120, 58, 32, 40, 37, 100, 44, 32, 37, 100, 44, 32, 37, 100, 41, 10};

.visible .entry _Z14printThreadIdxv()
{
	.local .align 8 .b8 	__local_depot0[16];
	.reg .b64 	%SP;
	.reg .b64 	%SPL;
	.reg .b32 	%r<6>;
	.reg .b64 	%rd<5>;

	mov.u64 	%SPL, __local_depot0;
	cvta.local.u64 	%SP, %SPL;
	add.u64 	%rd1, %SP, 0;
	add.u64 	%rd2, %SPL, 0;
	mov.u32 	%r1, %tid.x;
	mov.u32 	%r2, %tid.y;
	mov.u32 	%r3, %tid.z;
	st.local.v2.u32 	[%rd2], {%r1, %r2};
	st.local.u32 	[%rd2+8], %r3;
	mov.u64 	%rd3, $str;
	cvta.global.u64 	%rd4, %rd3;
	{ // callseq 0, 0
	.param .b64 param0;
	st.param.b64 	[param0], %rd4;
	.param .b64 param1;
	st.param.b64 	[param1], %rd1;
	.param .b32 retval0;
	call.uni (retval0), 
	vprintf, 
	(
	param0, 
	param1
	);
	ld.param.b32 	%r4, [retval0];
	} // callseq 0
	ret;

}


// ===== COMPILED SASS (sm_100) =====

	.target	sm_100

	.elftype	@"ET_EXEC"


//--------------------- .note.nv.tkinfo           --------------------------
	.section	.note.nv.tkinfo,"",@"SHT_NOTE"
	.sectionflags	@"SHF_NOTE_NV_TKINFO"
	.tkinfo
        /*0018*/ 	.word	0x00000002
        /*0030*/ 	.string	""
        /*0030*/ 	.string	"ptxas"
        /*0030*/ 	.string	"Cuda compilation tools, release 13.0, V13.0.88"
        /*0030*/ 	.string	"Build cuda_13.0.r13.0/compiler.36424714_0"
        /*0030*/ 	.string	"-arch sm_100 -m 64 "



//--------------------- .note.nv.cuinfo           --------------------------
	.section	.note.nv.cuinfo,"",@"SHT_NOTE"
	.sectionflags	@"SHF_NOTE_NV_CUINFO"
        /*0018*/ 	.short	0x0002
        /*001a*/ 	.short	0x0064
        /*001c*/ 	.short	0x0082
	.zero		2


//--------------------- .nv.info                  --------------------------
	.section	.nv.info,"",@"SHT_CUDA_INFO"
	.align	4


	//----- nvinfo : EIATTR_REGCOUNT
	.align		4
        /*0000*/ 	.byte	0x04, 0x2f
        /*0002*/ 	.short	(.L_2 - .L_1)
	.align		4
.L_1:
        /*0004*/ 	.word	index@(_Z14printThreadIdxv)
        /*0008*/ 	.word	0x00000018


	//----- nvinfo : EIATTR_FRAME_SIZE
	.align		4
.L_2:
        /*000c*/ 	.byte	0x04, 0x11
        /*000e*/ 	.short	(.L_4 - .L_3)
	.align		4
.L_3:
        /*0010*/ 	.word	index@(_Z14printThreadIdxv)
        /*0014*/ 	.word	0x00000010


	//----- nvinfo : EIATTR_MIN_STACK_SIZE
	.align		4
.L_4:
        /*0018*/ 	.byte	0x04, 0x12
        /*001a*/ 	.short	(.L_6 - .L_5)
	.align		4
.L_5:
        /*001c*/ 	.word	index@(_Z14printThreadIdxv)
        /*0020*/ 	.word	0x00000010
.L_6:


//--------------------- .nv.compat                --------------------------
	.section	.nv.compat,"",@"SHT_CUDA_COMPAT_INFO"
	.align	4
        /*0000*/ 	.byte	0x02, 0x09, 0x00, 0x00, 0x02, 0x02, 0x01, 0x00, 0x02, 0x05, 0x05, 0x00, 0x03, 0x07, 0x01, 0x01
        /*0010*/ 	.byte	0x02, 0x03, 0x00, 0x00, 0x02, 0x06, 0x01, 0x00, 0x04, 0x0b, 0x08, 0x00, 0x09, 0x00, 0x00, 0x00
        /*0020*/ 	.byte	0x00, 0x00, 0x00, 0x00


//--------------------- .nv.info._Z14printThreadIdxv --------------------------
	.section	.nv.info._Z14printThreadIdxv,"",@"SHT_CUDA_INFO"
	.sectionflags	@""
	.align	4


	//----- nvinfo : EIATTR_CUDA_API_VERSION
	.align		4
        /*0000*/ 	.byte	0x04, 0x37
        /*0002*/ 	.short	(.L_8 - .L_7)
.L_7:
        /*0004*/ 	.word	0x00000082


	//----- nvinfo : EIATTR_SPARSE_MMA_MASK
	.align		4
.L_8:
        /*0008*/ 	.byte	0x03, 0x50
        /*000a*/ 	.short	0x0000


	//----- nvinfo : EIATTR_MAXREG_COUNT
	.align		4
        /*000c*/ 	.byte	0x03, 0x1b
        /*000e*/ 	.short	0x00ff


	//----- nvinfo : EIATTR_EXTERNS
	.align		4
        /*0010*/ 	.byte	0x04, 0x0f
        /*0012*/ 	.short	(.L_10 - .L_9)


	//   ....[0]....
	.align		4
.L_9:
        /*0014*/ 	.word	index@(vprintf)


	//----- nvinfo : EIATTR_MERCURY_ISA_VERSION
	.align		4
.L_10:
        /*0018*/ 	.byte	0x03, 0x5f
        /*001a*/ 	.short	0x0101


	//----- nvinfo : EIATTR_VRC_CTA_INIT_COUNT
	.align		4
        /*001c*/ 	.byte	0x02, 0x4a
	.zero		1
	.zero		1


	//----- nvinfo : EIATTR_SYSCALL_OFFSETS
	.align		4
        /*0020*/ 	.byte	0x04, 0x46
        /*0022*/ 	.short	(.L_12 - .L_11)


	//   ....[0]....
.L_11:
        /*0024*/ 	.word	0x00000110


	//----- nvinfo : EIATTR_EXIT_INSTR_OFFSETS
	.align		4
.L_12:
        /*0028*/ 	.byte	0x04, 0x1c
        /*002a*/ 	.short	(.L_14 - .L_13)


	//   ....[0]....
.L_13:
        /*002c*/ 	.word	0x00000120


	//----- nvinfo : EIATTR_SW_WAR
	.align		4
.L_14:
        /*0030*/ 	.byte	0x04, 0x36
        /*0032*/ 	.short	(.L_16 - .L_15)
.L_15:
        /*0034*/ 	.word	0x00000008
.L_16:


//--------------------- .nv.callgraph             --------------------------
	.section	.nv.callgraph,"",@"SHT_CUDA_CALLGRAPH"
	.align	4
	.sectionentsize	8
	.align		4
        /*0000*/ 	.word	0x00000000
	.align		4
        /*0004*/ 	.word	0xffffffff
	.align		4
        /*0008*/ 	.word	index@(_Z14printThreadIdxv)
	.align		4
        /*000c*/ 	.word	index@(vprintf)
	.align		4
        /*0010*/ 	.word	0x00000000
	.align		4
        /*0014*/ 	.word	0xfffffffe
	.align		4
        /*0018*/ 	.word	0x00000000
	.align		4
        /*001c*/ 	.word	0xfffffffd
	.align		4
        /*0020*/ 	.word	0x00000000
	.align		4
        /*0024*/ 	.word	0xfffffffc


//--------------------- .nv.constant4             --------------------------
	.section	.nv.constant4,"a",@progbits
	.align	8
	.align		8
.nv.constant4:
        /*0000*/ 	.dword	vprintf
	.align		8
        /*0008*/ 	.dword	$str


//--------------------- .text._Z14printThreadIdxv --------------------------
	.section	.text._Z14printThreadIdxv,"ax",@progbits
	.align	128
        .global         _Z14printThreadIdxv
        .type           _Z14printThreadIdxv,@function
        .size           _Z14printThreadIdxv,(.L_x_2 - _Z14printThreadIdxv)
        .other          _Z14printThreadIdxv,@"STO_CUDA_ENTRY STV_DEFAULT"
_Z14printThreadIdxv:
.text._Z14printThreadIdxv:
[----:B------:R-:W0:Y:S01]  /*0000*/  LDC R1, c[0x0][0x37c] ;  /* 0x0000df00ff017b82 */ /* 0x000e220000000800 */
[----:B------:R-:W1:Y:S01]  /*0010*/  S2R R8, SR_TID.X ;  /* 0x0000000000087919 */ /* 0x000e620000002100 */
[----:B0-----:R-:W-:Y:S01]  /*0020*/  VIADD R1, R1, 0xfffffff0 ;  /* 0xfffffff001017836 */ /* 0x001fe20000000000 */
[----:B------:R-:W-:Y:S01]  /*0030*/  MOV R0, 0x0 ;  /* 0x0000000000007802 */ /* 0x000fe20000000f00 */
[----:B------:R-:W0:Y:S01]  /*0040*/  LDCU UR4, c[0x0][0x2f8] ;  /* 0x00005f00ff0477ac */ /* 0x000e220008000800 */
[----:B------:R-:W1:Y:S03]  /*0050*/  S2R R9, SR_TID.Y ;  /* 0x0000000000097919 */ /* 0x000e660000002200 */
[----:B------:R2:W3:Y:S01]  /*0060*/  LDC.64 R2, c[0x4][R0] ;  /* 0x0100000000027b82 */ /* 0x0004e20000000a00 */
[----:B------:R-:W4:Y:S01]  /*0070*/  LDCU.64 UR6, c[0x4][0x8] ;  /* 0x01000100ff0677ac */ /* 0x000f220008000a00 */
[----:B------:R-:W5:Y:S01]  /*0080*/  S2R R10, SR_TID.Z ;  /* 0x00000000000a7919 */ /* 0x000f620000002300 */
[----:B------:R-:W2:Y:S01]  /*0090*/  LDCU UR5, c[0x0][0x2fc] ;  /* 0x00005f80ff0577ac */ /* 0x000ea20008000800 */
[----:B0-----:R-:W-:Y:S01]  /*00a0*/  IADD3 R6, P0, PT, R1, UR4, RZ ;  /* 0x0000000401067c10 */ /* 0x001fe2000ff1e0ff */
[----:B----4-:R-:W-:Y:S01]  /*00b0*/  IMAD.U32 R4, RZ, RZ, UR6 ;  /* 0x00000006ff047e24 */ /* 0x010fe2000f8e00ff */
[----:B------:R-:W-:-:S03]  /*00c0*/  MOV R5, UR7 ;  /* 0x0000000700057c02 */ /* 0x000fc60008000f00 */
[----:B--2---:R-:W-:Y:S01]  /*00d0*/  IMAD.X R7, RZ, RZ, UR5, P0 ;  /* 0x00000005ff077e24 */ /* 0x004fe200080e06ff */
[----:B-1----:R0:W-:Y:S04]  /*00e0*/  STL.64 [R1], R8 ;  /* 0x0000000801007387 */ /* 0x0021e80000100a00 */
[----:B-----5:R0:W-:Y:S03]  /*00f0*/  STL [R1+0x8], R10 ;  /* 0x0000080a01007387 */ /* 0x0201e60000100800 */
[----:B------:R-:W-:-:S07]  /*0100*/  LEPC R20, `(.L_x_0) ;  /* 0x000000001014794e */ /* 0x000fce0000000000 */
[----:B0--3--:R-:W-:Y:S05]  /*0110*/  CALL.ABS.NOINC R2 ;  /* 0x0000000002007343 */ /* 0x009fea0003c00000 */
.L_x_0:
[----:B------:R-:W-:Y:S05]  /*0120*/  EXIT ;  /* 0x000000000000794d */ /* 0x000fea0003800000 */
.L_x_1:
[----:B------:R-:W-:-:S00]  /*0130*/  BRA `(.L_x_1) ;  /* 0xfffffffc00fc7947 */ /* 0x000fc0000383ffff */
[----:B------:R-:W-:-:S00]  /*0140*/  NOP ;  /* 0x0000000000007918 */ /* 0x000fc00000000000 */
        /* <DEDUP_REMOVED lines=11> */
.L_x_2:


//--------------------- .nv.global.init           --------------------------
	.section	.nv.global.init,"aw",@progbits
.nv.global.init:
	.type		$str,@object
	.size		$str,(.L_0 - $str)
$str:
        /*0000*/ 	.byte	0x54, 0x68, 0x72, 0x65, 0x61, 0x64, 0x49, 0x64, 0x78, 0x3a, 0x20, 0x28, 0x25, 0x64, 0x2c, 0x20
        /*0010*/ 	.byte	0x25, 0x64, 0x2c, 0x20, 0x25, 0x64, 0x29, 0x0a, 0x00
.L_0:


//--------------------- .nv.shared.reserved.0     --------------------------
	.section	.nv.shared.reserved.0,"aw",@nobits
	.weak		__nv_reservedSMEM_offset_0_alias
	.size		__nv_reservedSMEM_offset_0_alias, 0, 64
	.other		__nv_reservedSMEM_offset_0_alias,@"STO_CUDA_RESERVED_SHARED STV_DEFAULT"
__nv_reservedSMEM_offset_0_alias:
	.zero		0
	.zero		64


//--------------------- .nv.constant0._Z14printThreadIdxv --------------------------
	.section	.nv.constant0._Z14printThreadIdxv,"a",@progbits
	.sectionflags	@""
	.align	4
.nv.constant0._Z14printThreadIdxv:
	.zero		896


//--------------------- SYMBOLS --------------------------

	.type		.nv.reservedSmem.offset0,@object
	.size		.nv.reservedSmem.offset0,0x4
	.type		vprintf,@function
